	.headerflags	@"EF_CUDA_TEXMODE_UNIFIED EF_CUDA_64BIT_ADDRESS EF_CUDA_ACCELERATORS EF_CUDA_SM90 EF_CUDA_VIRTUAL_SM(EF_CUDA_SM90)"
	.elftype	@"ET_EXEC"


//--------------------- .nv.info                  --------------------------
	.section	.nv.info,"",@"SHT_CUDA_INFO"
	.align	4


	//----- nvinfo : EIATTR_REGCOUNT
	.align		4
        /*0000*/ 	.byte	0x04, 0x2f
        /*0002*/ 	.short	(.L_1 - .L_0)
	.align		4
.L_0:
        /*0004*/ 	.word	index@(triton_per_fused_add_convolution_relu_sum_2)
        /*0008*/ 	.word	0x00000014


	//----- nvinfo : EIATTR_MIN_STACK_SIZE
	.align		4
.L_1:
        /*000c*/ 	.byte	0x04, 0x12
        /*000e*/ 	.short	(.L_3 - .L_2)
	.align		4
.L_2:
        /*0010*/ 	.word	index@(triton_per_fused_add_convolution_relu_sum_2)
        /*0014*/ 	.word	0x00000000


	//----- nvinfo : EIATTR_FRAME_SIZE
	.align		4
.L_3:
        /*0018*/ 	.byte	0x04, 0x11
        /*001a*/ 	.short	(.L_5 - .L_4)
	.align		4
.L_4:
        /*001c*/ 	.word	index@(triton_per_fused_add_convolution_relu_sum_2)
        /*0020*/ 	.word	0x00000000


	//----- nvinfo : EIATTR_MIN_STACK_SIZE
	.align		4
.L_5:
        /*0024*/ 	.byte	0x04, 0x12
        /*0026*/ 	.short	(.L_7 - .L_6)
	.align		4
.L_6:
        /*0028*/ 	.word	index@(triton_per_fused_add_convolution_relu_sum_2)
        /*002c*/ 	.word	0x00000000
.L_7:


//--------------------- .nv.info.triton_per_fused_add_convolution_relu_sum_2 --------------------------
	.section	.nv.info.triton_per_fused_add_convolution_relu_sum_2,"",@"SHT_CUDA_INFO"
	.sectionflags	@""
	.align	4


	//----- nvinfo : EIATTR_CUDA_API_VERSION
	.align		4
        /*0000*/ 	.byte	0x04, 0x37
        /*0002*/ 	.short	(.L_9 - .L_8)
.L_8:
        /*0004*/ 	.word	0x0000007c


	//----- nvinfo : EIATTR_KPARAM_INFO
	.align		4
.L_9:
        /*0008*/ 	.byte	0x04, 0x17
        /*000a*/ 	.short	(.L_11 - .L_10)
.L_10:
        /*000c*/ 	.word	0x00000000
        /*0010*/ 	.short	0x0004
        /*0012*/ 	.short	0x001c
        /*0014*/ 	.byte	0x00, 0xf0, 0x11, 0x00


	//----- nvinfo : EIATTR_KPARAM_INFO
	.align		4
.L_11:
        /*0018*/ 	.byte	0x04, 0x17
        /*001a*/ 	.short	(.L_13 - .L_12)
.L_12:
        /*001c*/ 	.word	0x00000000
        /*0020*/ 	.short	0x0003
        /*0022*/ 	.short	0x0018
        /*0024*/ 	.byte	0x00, 0xf0, 0x11, 0x00


	//----- nvinfo : EIATTR_KPARAM_INFO
	.align		4
.L_13:
        /*0028*/ 	.byte	0x04, 0x17
        /*002a*/ 	.short	(.L_15 - .L_14)
.L_14:
        /*002c*/ 	.word	0x00000000
        /*0030*/ 	.short	0x0002
        /*0032*/ 	.short	0x0010
        /*0034*/ 	.byte	0x00, 0xf4, 0x21, 0x00


	//----- nvinfo : EIATTR_KPARAM_INFO
	.align		4
.L_15:
        /*0038*/ 	.byte	0x04, 0x17
        /*003a*/ 	.short	(.L_17 - .L_16)
.L_16:
        /*003c*/ 	.word	0x00000000
        /*0040*/ 	.short	0x0001
        /*0042*/ 	.short	0x0008
        /*0044*/ 	.byte	0x00, 0xf4, 0x21, 0x00


	//----- nvinfo : EIATTR_KPARAM_INFO
	.align		4
.L_17:
        /*0048*/ 	.byte	0x04, 0x17
        /*004a*/ 	.short	(.L_19 - .L_18)
.L_18:
        /*004c*/ 	.word	0x00000000
        /*0050*/ 	.short	0x0000
        /*0052*/ 	.short	0x0000
        /*0054*/ 	.byte	0x00, 0xf4, 0x21, 0x00


	//----- nvinfo : EIATTR_SPARSE_MMA_MASK
	.align		4
.L_19:
        /*0058*/ 	.byte	0x03, 0x50
        /*005a*/ 	.short	0x0000


	//----- nvinfo : EIATTR_MAXREG_COUNT
	.align		4
        /*005c*/ 	.byte	0x03, 0x1b
        /*005e*/ 	.short	0x00ff


	//----- nvinfo : EIATTR_COOP_GROUP_MASK_REGIDS
	.align		4
        /*0060*/ 	.byte	0x04, 0x29
        /*0062*/ 	.short	(.L_21 - .L_20)


	//   ....[0]....
.L_20:
        /*0064*/ 	.word	0xffffffff


	//   ....[1]....
        /*0068*/ 	.word	0xffffffff


	//----- nvinfo : EIATTR_COOP_GROUP_INSTR_OFFSETS
	.align		4
.L_21:
        /*006c*/ 	.byte	0x04, 0x28
        /*006e*/ 	.short	(.L_23 - .L_22)


	//   ....[0]....
.L_22:
        /*0070*/ 	.word	0x00000300


	//   ....[1]....
        /*0074*/ 	.word	0x00000320


	//----- nvinfo : EIATTR_EXIT_INSTR_OFFSETS
	.align		4
.L_23:
        /*0078*/ 	.byte	0x04, 0x1c
        /*007a*/ 	.short	(.L_25 - .L_24)


	//   ....[0]....
.L_24:
        /*007c*/ 	.word	0x000003c0


	//   ....[1]....
        /*0080*/ 	.word	0x00000410


	//----- nvinfo : EIATTR_REQNTID
	.align		4
.L_25:
        /*0084*/ 	.byte	0x04, 0x10
        /*0086*/ 	.short	(.L_27 - .L_26)
.L_26:
        /*0088*/ 	.word	0x00000080
        /*008c*/ 	.word	0x00000001
        /*0090*/ 	.word	0x00000001


	//----- nvinfo : EIATTR_CBANK_PARAM_SIZE
	.align		4
.L_27:
        /*0094*/ 	.byte	0x03, 0x19
        /*0096*/ 	.short	0x0020


	//----- nvinfo : EIATTR_PARAM_CBANK
	.align		4
        /*0098*/ 	.byte	0x04, 0x0a
        /*009a*/ 	.short	(.L_29 - .L_28)
	.align		4
.L_28:
        /*009c*/ 	.word	index@(.nv.constant0.triton_per_fused_add_convolution_relu_sum_2)
        /*00a0*/ 	.short	0x0210
        /*00a2*/ 	.short	0x0020


	//----- nvinfo : EIATTR_SW_WAR
	.align		4
.L_29:
        /*00a4*/ 	.byte	0x04, 0x36
        /*00a6*/ 	.short	(.L_31 - .L_30)
.L_30:
        /*00a8*/ 	.word	0x00000008
.L_31:


//--------------------- .nv.callgraph             --------------------------
	.section	.nv.callgraph,"",@"SHT_CUDA_CALLGRAPH"
	.align	4
	.sectionentsize	8
	.align		4
        /*0000*/ 	.word	0x00000000
	.align		4
        /*0004*/ 	.word	0xffffffff
	.align		4
        /*0008*/ 	.word	0x00000000
	.align		4
        /*000c*/ 	.word	0xfffffffe
	.align		4
        /*0010*/ 	.word	0x00000000
	.align		4
        /*0014*/ 	.word	0xfffffffd
	.align		4
        /*0018*/ 	.word	0x00000000
	.align		4
        /*001c*/ 	.word	0xfffffffc


//--------------------- .text.triton_per_fused_add_convolution_relu_sum_2 --------------------------
	.section	.text.triton_per_fused_add_convolution_relu_sum_2,"ax",@progbits
	.sectionflags	@"SHF_BARRIERS=1"
	.align	128
        .global         triton_per_fused_add_convolution_relu_sum_2
        .type           triton_per_fused_add_convolution_relu_sum_2,@function
        .size           triton_per_fused_add_convolution_relu_sum_2,(.L_x_1 - triton_per_fused_add_convolution_relu_sum_2)
        .other          triton_per_fused_add_convolution_relu_sum_2,@"STO_CUDA_ENTRY STV_DEFAULT"
triton_per_fused_add_convolution_relu_sum_2:
.text.triton_per_fused_add_convolution_relu_sum_2:
[----:B------:R-:W0:Y:S02]  /*0000*/  LDC R1, c[0x0][0x28] ;  /* 0x00000a00ff017b82 */ /* 0x000e240000000800 */
[----:B------:R-:W1:Y:S01]  /*0010*/  S2R R12, SR_TID.X ;  /* 0x00000000000c7919 */ /* 0x000e620000002100 */
[----:B------:R-:W2:Y:S01]  /*0020*/  LDC.64 R2, c[0x0][0x210] ;  /* 0x00008400ff027b82 */ /* 0x000ea20000000a00 */
[----:B------:R-:W-:Y:S01]  /*0030*/  CS2R R10, SRZ ;  /* 0x00000000000a7805 */ /* 0x000fe2000001ff00 */
[----:B------:R-:W-:Y:S01]  /*0040*/  ULDC.64 UR6, c[0x0][0x208] ;  /* 0x0000820000067ab9 */ /* 0x000fe20000000a00 */
[----:B------:R-:W3:Y:S05]  /*0050*/  S2R R13, SR_CTAID.X ;  /* 0x00000000000d7919 */ /* 0x000eea0000002500 */
[----:B------:R-:W4:Y:S01]  /*0060*/  LDC.64 R4, c[0x0][0x218] ;  /* 0x00008600ff047b82 */ /* 0x000f220000000a00 */
[----:B-1----:R-:W-:Y:S01]  /*0070*/  SHF.R.U32.HI R0, RZ, 0x2, R12 ;  /* 0x00000002ff007819 */ /* 0x002fe2000001160c */
[----:B------:R-:W-:-:S02]  /*0080*/  IMAD.SHL.U32 R6, R12, 0x4, RZ ;  /* 0x000000040c067824 */ /* 0x000fc400078e00ff */
[----:B---3--:R-:W-:Y:S01]  /*0090*/  IMAD.SHL.U32 R13, R13, 0x20, RZ ;  /* 0x000000200d0d7824 */ /* 0x008fe200078e00ff */
[----:B------:R-:W-:Y:S02]  /*00a0*/  SGXT.U32 R0, R0, 0x5 ;  /* 0x000000050000781a */ /* 0x000fe40000000000 */
[----:B------:R-:W-:Y:S02]  /*00b0*/  LOP3.LUT R7, R6, 0xc, RZ, 0xc0, !PT ;  /* 0x0000000c06077812 */ /* 0x000fe400078ec0ff */
[----:B------:R-:W-:-:S03]  /*00c0*/  LOP3.LUT R6, R13, R0, RZ, 0xfc, !PT ;  /* 0x000000000d067212 */ /* 0x000fc600078efcff */
[----:B----4-:R-:W-:Y:S01]  /*00d0*/  IMAD.WIDE.U32 R4, R7, 0x4, R4 ;  /* 0x0000000407047825 */ /* 0x010fe200078e0004 */
[----:B------:R-:W-:-:S03]  /*00e0*/  ISETP.GE.AND P1, PT, R6, 0x40, PT ;  /* 0x000000400600780c */ /* 0x000fc60003f26270 */
[----:B------:R-:W-:Y:S02]  /*00f0*/  IMAD R9, R6, 0x10, R7 ;  /* 0x0000001006097824 */ /* 0x000fe400078e0207 */
[----:B------:R-:W3:Y:S02]  /*0100*/  LDG.E.EL.128 R4, desc[UR6][R4.64] ;  /* 0x0000000604047981 */ /* 0x000ee4000c2e1d00 */
[----:B--2---:R-:W-:Y:S01]  /*0110*/  IMAD.WIDE R2, R9, 0x4, R2 ;  /* 0x0000000409027825 */ /* 0x004fe200078e0202 */
[----:B------:R-:W-:-:S06]  /*0120*/  CS2R R8, SRZ ;  /* 0x0000000000087805 */ /* 0x000fcc000001ff00 */
[----:B------:R-:W2:Y:S01]  /*0130*/  @!P1 LDG.E.128 R8, desc[UR6][R2.64] ;  /* 0x0000000602089981 */ /* 0x000ea2000c1e1d00 */
[----:B------:R-:W1:Y:S01]  /*0140*/  S2UR UR5, SR_CgaCtaId ;  /* 0x00000000000579c3 */ /* 0x000e620000008800 */
[----:B------:R-:W-:Y:S01]  /*0150*/  UMOV UR4, 0x400 ;  /* 0x0000040000047882 */ /* 0x000fe20000000000 */
[----:B------:R-:W-:Y:S01]  /*0160*/  LOP3.LUT R13, R13, 0x1f, R12, 0xf8, !PT ;  /* 0x0000001f0d0d7812 */ /* 0x000fe200078ef80c */
[----:B-1----:R-:W-:Y:S01]  /*0170*/  UPRMT UR4, UR5, 0x654, UR4 ;  /* 0x0000065405047896 */ /* 0x002fe20008000004 */
[----:B--2---:R-:W-:Y:S02]  /*0180*/  SEL R14, R9, RZ, !P1 ;  /* 0x000000ff090e7207 */ /* 0x004fe40004800000 */
[----:B------:R-:W-:Y:S02]  /*0190*/  SEL R15, R8, RZ, !P1 ;  /* 0x000000ff080f7207 */ /* 0x000fe40004800000 */
[----:B------:R-:W-:Y:S01]  /*01a0*/  SEL R17, R10, RZ, !P1 ;  /* 0x000000ff0a117207 */ /* 0x000fe20004800000 */
[C---:B---3--:R-:W-:Y:S01]  /*01b0*/  FADD R9, R14.reuse, R5 ;  /* 0x000000050e097221 */ /* 0x048fe20000000000 */
[----:B------:R-:W-:Y:S01]  /*01c0*/  FSETP.GEU.AND P2, PT, R14, -R5, PT ;  /* 0x800000050e00720b */ /* 0x000fe20003f4e000 */
[C---:B------:R-:W-:Y:S01]  /*01d0*/  FADD R8, R15.reuse, R4 ;  /* 0x000000040f087221 */ /* 0x040fe20000000000 */
[----:B------:R-:W-:Y:S01]  /*01e0*/  FSETP.GEU.AND P3, PT, R15, -R4, PT ;  /* 0x800000040f00720b */ /* 0x000fe20003f6e000 */
[----:B------:R-:W-:Y:S01]  /*01f0*/  FADD R10, R17, R6 ;  /* 0x00000006110a7221 */ /* 0x000fe20000000000 */
[----:B------:R-:W-:-:S02]  /*0200*/  SEL R16, R11, RZ, !P1 ;  /* 0x000000ff0b107207 */ /* 0x000fc40004800000 */
[----:B------:R-:W-:Y:S02]  /*0210*/  FSETP.GEU.AND P0, PT, R17, -R6, PT ;  /* 0x800000061100720b */ /* 0x000fe40003f0e000 */
[----:B------:R-:W-:Y:S02]  /*0220*/  FSEL R5, R9, RZ, P2 ;  /* 0x000000ff09057208 */ /* 0x000fe40001000000 */
[----:B------:R-:W-:Y:S01]  /*0230*/  FSEL R4, R8, RZ, P3 ;  /* 0x000000ff08047208 */ /* 0x000fe20001800000 */
[C---:B------:R-:W-:Y:S01]  /*0240*/  FADD R11, R16.reuse, R7 ;  /* 0x00000007100b7221 */ /* 0x040fe20000000000 */
[----:B------:R-:W-:Y:S01]  /*0250*/  FSETP.GEU.AND P2, PT, R16, -R7, PT ;  /* 0x800000071000720b */ /* 0x000fe20003f4e000 */
[----:B------:R-:W-:Y:S01]  /*0260*/  FADD R5, R5, 0.0010000000474974513054 ;  /* 0x3a83126f05057421 */ /* 0x000fe20000000000 */
[----:B------:R-:W-:Y:S01]  /*0270*/  FSEL R6, R10, RZ, P0 ;  /* 0x000000ff0a067208 */ /* 0x000fe20000000000 */
[----:B------:R-:W-:Y:S01]  /*0280*/  FADD R4, R4, 0.0010000000474974513054 ;  /* 0x3a83126f04047421 */ /* 0x000fe20000000000 */
[----:B------:R-:W-:-:S03]  /*0290*/  FSEL R7, R11, RZ, P2 ;  /* 0x000000ff0b077208 */ /* 0x000fc60001000000 */
[----:B------:R-:W-:Y:S01]  /*02a0*/  FADD R6, R6, 0.0010000000474974513054 ;  /* 0x3a83126f06067421 */ /* 0x000fe20000000000 */
[----:B------:R-:W-:Y:S01]  /*02b0*/  FADD R5, R5, R4 ;  /* 0x0000000405057221 */ /* 0x000fe20000000000 */
[----:B------:R-:W-:-:S03]  /*02c0*/  FADD R7, R7, 0.0010000000474974513054 ;  /* 0x3a83126f07077421 */ /* 0x000fc60000000000 */
[----:B------:R-:W-:-:S04]  /*02d0*/  FADD R6, R6, R5 ;  /* 0x0000000506067221 */ /* 0x000fc80000000000 */
[----:B------:R-:W-:-:S05]  /*02e0*/  FADD R6, R7, R6 ;  /* 0x0000000607067221 */ /* 0x000fca0000000000 */
[----:B------:R-:W-:-:S05]  /*02f0*/  FSEL R6, R6, RZ, !P1 ;  /* 0x000000ff06067208 */ /* 0x000fca0004800000 */
[----:B------:R-:W1:Y:S02]  /*0300*/  SHFL.BFLY PT, R5, R6, 0x2, 0x1f ;  /* 0x0c401f0006057f89 */ /* 0x000e6400000e0000 */
[----:B-1----:R-:W-:-:S05]  /*0310*/  FADD R5, R6, R5 ;  /* 0x0000000506057221 */ /* 0x002fca0000000000 */
[----:B------:R-:W1:Y:S01]  /*0320*/  SHFL.BFLY PT, R4, R5, 0x1, 0x1f ;  /* 0x0c201f0005047f89 */ /* 0x000e6200000e0000 */
[----:B------:R-:W-:Y:S02]  /*0330*/  LEA R7, R0, UR4, 0x2 ;  /* 0x0000000400077c11 */ /* 0x000fe4000f8e10ff */
[----:B------:R-:W-:Y:S01]  /*0340*/  LOP3.LUT P0, RZ, R12, 0x60, RZ, 0xc0, !PT ;  /* 0x000000600cff7812 */ /* 0x000fe2000780c0ff */
[----:B-1----:R-:W-:-:S05]  /*0350*/  FADD R4, R5, R4 ;  /* 0x0000000405047221 */ /* 0x002fca0000000000 */
[----:B------:R1:W-:Y:S01]  /*0360*/  STS [R7], R4 ;  /* 0x0000000407007388 */ /* 0x0003e20000000800 */
[----:B------:R-:W-:Y:S01]  /*0370*/  BAR.SYNC.DEFER_BLOCKING 0x0 ;  /* 0x0000000000007b1d */ /* 0x000fe20000010000 */
[----:B------:R-:W-:Y:S02]  /*0380*/  ISETP.LT.AND P0, PT, R13, 0x40, !P0 ;  /* 0x000000400d00780c */ /* 0x000fe40004701270 */
[----:B------:R-:W-:-:S04]  /*0390*/  LOP3.LUT R12, R12, 0x1f, RZ, 0xc0, !PT ;  /* 0x0000001f0c0c7812 */ /* 0x000fc800078ec0ff */
[----:B------:R-:W-:Y:S01]  /*03a0*/  LEA R12, R12, UR4, 0x2 ;  /* 0x000000040c0c7c11 */ /* 0x000fe2000f8e10ff */
[----:B------:R1:W-:Y:S06]  /*03b0*/  @!P1 STG.E.128 desc[UR6][R2.64], R8 ;  /* 0x0000000802009986 */ /* 0x0003ec000c101d06 */
[----:B------:R-:W-:Y:S05]  /*03c0*/  @!P0 EXIT ;  /* 0x000000000000894d */ /* 0x000fea0003800000 */
[----:B------:R-:W0:Y:S01]  /*03d0*/  LDS R5, [R12] ;  /* 0x000000000c057984 */ /* 0x000e220000000800 */
[----:B-1----:R-:W1:Y:S02]  /*03e0*/  LDC.64 R2, c[0x0][0x220] ;  /* 0x00008800ff027b82 */ /* 0x002e640000000a00 */
[----:B-1----:R-:W-:-:S05]  /*03f0*/  IMAD.WIDE R2, R13, 0x4, R2 ;  /* 0x000000040d027825 */ /* 0x002fca00078e0202 */
[----:B0-----:R-:W-:Y:S01]  /*0400*/  STG.E desc[UR6][R2.64], R5 ;  /* 0x0000000502007986 */ /* 0x001fe2000c101906 */
[----:B------:R-:W-:Y:S05]  /*0410*/  EXIT ;  /* 0x000000000000794d */ /* 0x000fea0003800000 */
.L_x_0:
[----:B------:R-:W-:-:S00]  /*0420*/  BRA `(.L_x_0) ;  /* 0xfffffffc00fc7947 */ /* 0x000fc0000383ffff */
[----:B------:R-:W-:-:S00]  /*0430*/  NOP ;  /* 0x0000000000007918 */ /* 0x000fc00000000000 */
        /* <DEDUP_REMOVED lines=12> */
.L_x_1:


//--------------------- .nv.shared.triton_per_fused_add_convolution_relu_sum_2 --------------------------
	.section	.nv.shared.triton_per_fused_add_convolution_relu_sum_2,"aw",@nobits
	.sectionflags	@""
	.align	16
	.zero		1024


//--------------------- .nv.constant0.triton_per_fused_add_convolution_relu_sum_2 --------------------------
	.section	.nv.constant0.triton_per_fused_add_convolution_relu_sum_2,"a",@progbits
	.sectionflags	@""
	.align	4
.nv.constant0.triton_per_fused_add_convolution_relu_sum_2:
	.zero		560
